	.headerflags	@"EF_CUDA_TEXMODE_UNIFIED EF_CUDA_64BIT_ADDRESS EF_CUDA_ACCELERATORS EF_CUDA_SM90 EF_CUDA_VIRTUAL_SM(EF_CUDA_SM90)"
	.elftype	@"ET_EXEC"


//--------------------- .nv.info                  --------------------------
	.section	.nv.info,"",@"SHT_CUDA_INFO"
	.align	4


	//----- nvinfo : EIATTR_REGCOUNT
	.align		4
        /*0000*/ 	.byte	0x04, 0x2f
        /*0002*/ 	.short	(.L_4 - .L_3)
	.align		4
.L_3:
        /*0004*/ 	.word	index@(triton_poi_fused_clone_mul_pow_sub_4)
        /*0008*/ 	.word	0x00000018


	//----- nvinfo : EIATTR_MIN_STACK_SIZE
	.align		4
.L_4:
        /*000c*/ 	.byte	0x04, 0x12
        /*000e*/ 	.short	(.L_6 - .L_5)
	.align		4
.L_5:
        /*0010*/ 	.word	index@(triton_poi_fused_clone_mul_pow_sub_4)
        /*0014*/ 	.word	0x00000000


	//----- nvinfo : EIATTR_FRAME_SIZE
	.align		4
.L_6:
        /*0018*/ 	.byte	0x04, 0x11
        /*001a*/ 	.short	(.L_8 - .L_7)
	.align		4
.L_7:
        /*001c*/ 	.word	index@(triton_poi_fused_clone_mul_pow_sub_4)
        /*0020*/ 	.word	0x00000000


	//----- nvinfo : EIATTR_MIN_STACK_SIZE
	.align		4
.L_8:
        /*0024*/ 	.byte	0x04, 0x12
        /*0026*/ 	.short	(.L_10 - .L_9)
	.align		4
.L_9:
        /*0028*/ 	.word	index@(triton_poi_fused_clone_mul_pow_sub_4)
        /*002c*/ 	.word	0x00000000
.L_10:


//--------------------- .nv.info.triton_poi_fused_clone_mul_pow_sub_4 --------------------------
	.section	.nv.info.triton_poi_fused_clone_mul_pow_sub_4,"",@"SHT_CUDA_INFO"
	.sectionflags	@""
	.align	4


	//----- nvinfo : EIATTR_CUDA_API_VERSION
	.align		4
        /*0000*/ 	.byte	0x04, 0x37
        /*0002*/ 	.short	(.L_12 - .L_11)
.L_11:
        /*0004*/ 	.word	0x0000007c


	//----- nvinfo : EIATTR_KPARAM_INFO
	.align		4
.L_12:
        /*0008*/ 	.byte	0x04, 0x17
        /*000a*/ 	.short	(.L_14 - .L_13)
.L_13:
        /*000c*/ 	.word	0x00000000
        /*0010*/ 	.short	0x0005
        /*0012*/ 	.short	0x0024
        /*0014*/ 	.byte	0x00, 0xf0, 0x11, 0x00


	//----- nvinfo : EIATTR_KPARAM_INFO
	.align		4
.L_14:
        /*0018*/ 	.byte	0x04, 0x17
        /*001a*/ 	.short	(.L_16 - .L_15)
.L_15:
        /*001c*/ 	.word	0x00000000
        /*0020*/ 	.short	0x0004
        /*0022*/ 	.short	0x0020
        /*0024*/ 	.byte	0x00, 0xf0, 0x11, 0x00


	//----- nvinfo : EIATTR_KPARAM_INFO
	.align		4
.L_16:
        /*0028*/ 	.byte	0x04, 0x17
        /*002a*/ 	.short	(.L_18 - .L_17)
.L_17:
        /*002c*/ 	.word	0x00000000
        /*0030*/ 	.short	0x0003
        /*0032*/ 	.short	0x0018
        /*0034*/ 	.byte	0x00, 0xf4, 0x21, 0x00


	//----- nvinfo : EIATTR_KPARAM_INFO
	.align		4
.L_18:
        /*0038*/ 	.byte	0x04, 0x17
        /*003a*/ 	.short	(.L_20 - .L_19)
.L_19:
        /*003c*/ 	.word	0x00000000
        /*0040*/ 	.short	0x0002
        /*0042*/ 	.short	0x0010
        /*0044*/ 	.byte	0x00, 0xf4, 0x21, 0x00


	//----- nvinfo : EIATTR_KPARAM_INFO
	.align		4
.L_20:
        /*0048*/ 	.byte	0x04, 0x17
        /*004a*/ 	.short	(.L_22 - .L_21)
.L_21:
        /*004c*/ 	.word	0x00000000
        /*0050*/ 	.short	0x0001
        /*0052*/ 	.short	0x0008
        /*0054*/ 	.byte	0x00, 0xf4, 0x21, 0x00


	//----- nvinfo : EIATTR_KPARAM_INFO
	.align		4
.L_22:
        /*0058*/ 	.byte	0x04, 0x17
        /*005a*/ 	.short	(.L_24 - .L_23)
.L_23:
        /*005c*/ 	.word	0x00000000
        /*0060*/ 	.short	0x0000
        /*0062*/ 	.short	0x0000
        /*0064*/ 	.byte	0x00, 0xf4, 0x21, 0x00


	//----- nvinfo : EIATTR_SPARSE_MMA_MASK
	.align		4
.L_24:
        /*0068*/ 	.byte	0x03, 0x50
        /*006a*/ 	.short	0x0000


	//----- nvinfo : EIATTR_MAXREG_COUNT
	.align		4
        /*006c*/ 	.byte	0x03, 0x1b
        /*006e*/ 	.short	0x00ff


	//----- nvinfo : EIATTR_EXTERNS
	.align		4
        /*0070*/ 	.byte	0x04, 0x0f
        /*0072*/ 	.short	(.L_26 - .L_25)


	//   ....[0]....
	.align		4
.L_25:
        /*0074*/ 	.word	index@(__assertfail)


	//----- nvinfo : EIATTR_SYSCALL_OFFSETS
	.align		4
.L_26:
        /*0078*/ 	.byte	0x04, 0x46
        /*007a*/ 	.short	(.L_28 - .L_27)


	//   ....[0]....
.L_27:
        /*007c*/ 	.word	0x00000470


	//----- nvinfo : EIATTR_EXIT_INSTR_OFFSETS
	.align		4
.L_28:
        /*0080*/ 	.byte	0x04, 0x1c
        /*0082*/ 	.short	(.L_30 - .L_29)


	//   ....[0]....
.L_29:
        /*0084*/ 	.word	0x00000630


	//   ....[1]....
        /*0088*/ 	.word	0x00000650


	//----- nvinfo : EIATTR_REQNTID
	.align		4
.L_30:
        /*008c*/ 	.byte	0x04, 0x10
        /*008e*/ 	.short	(.L_32 - .L_31)
.L_31:
        /*0090*/ 	.word	0x00000080
        /*0094*/ 	.word	0x00000001
        /*0098*/ 	.word	0x00000001


	//----- nvinfo : EIATTR_CRS_STACK_SIZE
	.align		4
.L_32:
        /*009c*/ 	.byte	0x04, 0x1e
        /*009e*/ 	.short	(.L_34 - .L_33)
.L_33:
        /*00a0*/ 	.word	0x00000000


	//----- nvinfo : EIATTR_CBANK_PARAM_SIZE
	.align		4
.L_34:
        /*00a4*/ 	.byte	0x03, 0x19
        /*00a6*/ 	.short	0x0028


	//----- nvinfo : EIATTR_PARAM_CBANK
	.align		4
        /*00a8*/ 	.byte	0x04, 0x0a
        /*00aa*/ 	.short	(.L_36 - .L_35)
	.align		4
.L_35:
        /*00ac*/ 	.word	index@(.nv.constant0.triton_poi_fused_clone_mul_pow_sub_4)
        /*00b0*/ 	.short	0x0210
        /*00b2*/ 	.short	0x0028


	//----- nvinfo : EIATTR_SW_WAR
	.align		4
.L_36:
        /*00b4*/ 	.byte	0x04, 0x36
        /*00b6*/ 	.short	(.L_38 - .L_37)
.L_37:
        /*00b8*/ 	.word	0x00000008
.L_38:


//--------------------- .nv.callgraph             --------------------------
	.section	.nv.callgraph,"",@"SHT_CUDA_CALLGRAPH"
	.align	4
	.sectionentsize	8
	.align		4
        /*0000*/ 	.word	0x00000000
	.align		4
        /*0004*/ 	.word	0xffffffff
	.align		4
        /*0008*/ 	.word	index@(triton_poi_fused_clone_mul_pow_sub_4)
	.align		4
        /*000c*/ 	.word	index@(__assertfail)
	.align		4
        /*0010*/ 	.word	0x00000000
	.align		4
        /*0014*/ 	.word	0xfffffffe
	.align		4
        /*0018*/ 	.word	0x00000000
	.align		4
        /*001c*/ 	.word	0xfffffffd
	.align		4
        /*0020*/ 	.word	0x00000000
	.align		4
        /*0024*/ 	.word	0xfffffffc


//--------------------- .nv.constant4             --------------------------
	.section	.nv.constant4,"a",@progbits
	.align	8
	.align		8
.nv.constant4:
        /*0000*/ 	.dword	__assertfail
	.align		8
        /*0008*/ 	.dword	assertFunc_0
	.align		8
        /*0010*/ 	.dword	assertFile_0
	.align		8
        /*0018*/ 	.dword	assertMessage_0


//--------------------- .text.triton_poi_fused_clone_mul_pow_sub_4 --------------------------
	.section	.text.triton_poi_fused_clone_mul_pow_sub_4,"ax",@progbits
	.sectionflags	@"SHF_BARRIERS=1"
	.align	128
        .global         triton_poi_fused_clone_mul_pow_sub_4
        .type           triton_poi_fused_clone_mul_pow_sub_4,@function
        .size           triton_poi_fused_clone_mul_pow_sub_4,(.L_x_4 - triton_poi_fused_clone_mul_pow_sub_4)
        .other          triton_poi_fused_clone_mul_pow_sub_4,@"STO_CUDA_ENTRY STV_DEFAULT"
triton_poi_fused_clone_mul_pow_sub_4:
.text.triton_poi_fused_clone_mul_pow_sub_4:
[----:B------:R-:W0:Y:S01]  /*0000*/  LDC R1, c[0x0][0x28] ;  /* 0x00000a00ff017b82 */ /* 0x000e220000000800 */
[----:B------:R-:W1:Y:S07]  /*0010*/  S2R R16, SR_CTAID.Y ;  /* 0x0000000000107919 */ /* 0x000e6e0000002600 */
[----:B------:R-:W2:Y:S01]  /*0020*/  LDC.64 R2, c[0x0][0x210] ;  /* 0x00008400ff027b82 */ /* 0x000ea20000000a00 */
[----:B------:R-:W-:Y:S01]  /*0030*/  ULDC.64 UR6, c[0x0][0x208] ;  /* 0x0000820000067ab9 */ /* 0x000fe20000000a00 */
[----:B------:R-:W3:Y:S01]  /*0040*/  S2R R0, SR_TID.X ;  /* 0x0000000000007919 */ /* 0x000ee20000002100 */
[----:B------:R-:W4:Y:S05]  /*0050*/  S2R R9, SR_CTAID.X ;  /* 0x0000000000097919 */ /* 0x000f2a0000002500 */
[----:B------:R-:W5:Y:S01]  /*0060*/  LDC.64 R4, c[0x0][0x220] ;  /* 0x00008800ff047b82 */ /* 0x000f620000000a00 */
[----:B-1----:R-:W-:Y:S01]  /*0070*/  IMAD.SHL.U32 R16, R16, 0x20, RZ ;  /* 0x0000002010107824 */ /* 0x002fe200078e00ff */
[----:B---3--:R-:W-:-:S04]  /*0080*/  SHF.R.U32.HI R8, RZ, 0x5, R0 ;  /* 0x00000005ff087819 */ /* 0x008fc80000011600 */
[----:B------:R-:W-:Y:S01]  /*0090*/  LOP3.LUT R11, R16, 0x1f, R0, 0xf8, !PT ;  /* 0x0000001f100b7812 */ /* 0x000fe200078ef800 */
[----:B----4-:R-:W-:Y:S01]  /*00a0*/  IMAD.SHL.U32 R9, R9, 0x4, RZ ;  /* 0x0000000409097824 */ /* 0x010fe200078e00ff */
[----:B------:R-:W-:Y:S02]  /*00b0*/  SGXT.U32 R8, R8, 0x2 ;  /* 0x000000020808781a */ /* 0x000fe40000000000 */
[----:B------:R-:W-:Y:S02]  /*00c0*/  SHF.R.S32.HI R6, RZ, 0x1f, R11 ;  /* 0x0000001fff067819 */ /* 0x000fe4000001140b */
[----:B------:R-:W-:Y:S02]  /*00d0*/  ISETP.GE.AND P1, PT, R11, 0x40, PT ;  /* 0x000000400b00780c */ /* 0x000fe40003f26270 */
[----:B------:R-:W-:Y:S02]  /*00e0*/  LEA.HI R7, R6, R11, RZ, 0x4 ;  /* 0x0000000b06077211 */ /* 0x000fe400078f20ff */
[----:B------:R-:W-:-:S02]  /*00f0*/  LOP3.LUT R6, R9, R8, RZ, 0xfc, !PT ;  /* 0x0000000809067212 */ /* 0x000fc400078efcff */
[C---:B------:R-:W-:Y:S01]  /*0100*/  LOP3.LUT R10, R7.reuse, 0xfffffff0, RZ, 0xc0, !PT ;  /* 0xfffffff0070a7812 */ /* 0x040fe200078ec0ff */
[----:B------:R-:W-:Y:S01]  /*0110*/  IMAD.SHL.U32 R7, R7, 0x4, RZ ;  /* 0x0000000407077824 */ /* 0x000fe200078e00ff */
[----:B------:R-:W-:-:S03]  /*0120*/  ISETP.GE.AND P0, PT, R6, 0x4, PT ;  /* 0x000000040600780c */ /* 0x000fc60003f06270 */
[----:B------:R-:W-:Y:S01]  /*0130*/  IMAD.IADD R13, R11, 0x1, -R10 ;  /* 0x000000010b0d7824 */ /* 0x000fe200078e0a0a */
[----:B------:R-:W-:Y:S02]  /*0140*/  LOP3.LUT R15, R7, 0xffffffc0, RZ, 0xc0, !PT ;  /* 0xffffffc0070f7812 */ /* 0x000fe400078ec0ff */
[C---:B------:R-:W-:Y:S01]  /*0150*/  ISETP.LT.AND P0, PT, R11.reuse, 0x40, !P0 ;  /* 0x000000400b00780c */ /* 0x040fe20004701270 */
[----:B------:R-:W-:Y:S01]  /*0160*/  IMAD R10, R6, 0x10, R13 ;  /* 0x00000010060a7824 */ /* 0x000fe200078e020d */
[----:B------:R-:W-:Y:S01]  /*0170*/  CS2R R6, SRZ ;  /* 0x0000000000067805 */ /* 0x000fe2000001ff00 */
[----:B--2---:R-:W-:-:S04]  /*0180*/  IMAD.WIDE R12, R11, 0x8, R2 ;  /* 0x000000080b0c7825 */ /* 0x004fc800078e0202 */
[----:B------:R-:W-:Y:S01]  /*0190*/  IMAD.IADD R15, R10, 0x1, R15 ;  /* 0x000000010a0f7824 */ /* 0x000fe200078e020f */
[----:B------:R1:W2:Y:S01]  /*01a0*/  @!P1 LDG.E.EL.64 R6, desc[UR6][R12.64] ;  /* 0x000000060c069981 */ /* 0x0002a2000c2e1b00 */
[----:B------:R-:W-:Y:S01]  /*01b0*/  IMAD.MOV.U32 R10, RZ, RZ, RZ ;  /* 0x000000ffff0a7224 */ /* 0x000fe200078e00ff */
[----:B------:R-:W-:Y:S01]  /*01c0*/  SHF.R.U32.HI R17, RZ, 0x2, R0 ;  /* 0x00000002ff117819 */ /* 0x000fe20000011600 */
[----:B0----5:R-:W-:-:S05]  /*01d0*/  IMAD.WIDE R4, R15, 0x4, R4 ;  /* 0x000000040f047825 */ /* 0x021fca00078e0204 */
[----:B------:R0:W3:Y:S01]  /*01e0*/  @P0 LDG.E.EL R10, desc[UR6][R4.64] ;  /* 0x00000006040a0981 */ /* 0x0000e2000c2e1900 */
[----:B------:R-:W-:Y:S02]  /*01f0*/  SGXT.U32 R17, R17, 0x5 ;  /* 0x000000051111781a */ /* 0x000fe40000000000 */
[----:B------:R-:W-:Y:S02]  /*0200*/  CS2R R14, SRZ ;  /* 0x00000000000e7805 */ /* 0x000fe4000001ff00 */
[----:B------:R-:W-:-:S04]  /*0210*/  LOP3.LUT R16, R16, R17, RZ, 0xfc, !PT ;  /* 0x0000001110107212 */ /* 0x000fc800078efcff */
[C---:B------:R-:W-:Y:S01]  /*0220*/  ISETP.GE.AND P0, PT, R16.reuse, 0x40, PT ;  /* 0x000000401000780c */ /* 0x040fe20003f06270 */
[----:B------:R-:W-:Y:S01]  /*0230*/  IMAD.WIDE R2, R16, 0x8, R2 ;  /* 0x0000000810027825 */ /* 0x000fe200078e0202 */
[----:B------:R-:W4:Y:S03]  /*0240*/  S2UR UR5, SR_CgaCtaId ;  /* 0x00000000000579c3 */ /* 0x000f260000008800 */
[----:B-1----:R-:W-:-:S08]  /*0250*/  IMAD.SHL.U32 R13, R0, 0x4, RZ ;  /* 0x00000004000d7824 */ /* 0x002fd000078e00ff */
[----:B------:R1:W5:Y:S01]  /*0260*/  @!P0 LDG.E.EL.64 R14, desc[UR6][R2.64] ;  /* 0x00000006020e8981 */ /* 0x000362000c2e1b00 */
[----:B------:R-:W-:Y:S01]  /*0270*/  SHF.R.U32.HI R12, RZ, 0x2, R13 ;  /* 0x00000002ff0c7819 */ /* 0x000fe2000001160d */
[----:B------:R-:W-:Y:S01]  /*0280*/  UMOV UR4, 0x400 ;  /* 0x0000040000047882 */ /* 0x000fe20000000000 */
[----:B------:R-:W-:Y:S02]  /*0290*/  LOP3.LUT R8, R8, 0x7c, R13, 0xf8, !PT ;  /* 0x0000007c08087812 */ /* 0x000fe400078ef80d */
[----:B0-----:R-:W-:-:S05]  /*02a0*/  SGXT.U32 R5, R12, 0x5 ;  /* 0x000000050c05781a */ /* 0x001fca0000000000 */
[----:B------:R-:W-:Y:S01]  /*02b0*/  IMAD.IADD R5, R8, 0x1, R5 ;  /* 0x0000000108057824 */ /* 0x000fe200078e0205 */
[----:B----4-:R-:W-:-:S06]  /*02c0*/  UPRMT UR4, UR5, 0x654, UR4 ;  /* 0x0000065405047896 */ /* 0x010fcc0008000004 */
[----:B------:R-:W-:Y:S02]  /*02d0*/  LEA R5, R5, UR4, 0x2 ;  /* 0x0000000405057c11 */ /* 0x000fe4000f8e10ff */
[----:B--2---:R-:W-:-:S04]  /*02e0*/  SHF.R.U32.HI R4, RZ, 0x1d, R7 ;  /* 0x0000001dff047819 */ /* 0x004fc80000011607 */
[----:B-1----:R-:W-:-:S04]  /*02f0*/  LOP3.LUT R3, R4, 0x4, RZ, 0xc0, !PT ;  /* 0x0000000404037812 */ /* 0x002fc800078ec0ff */
[----:B------:R-:W-:Y:S01]  /*0300*/  IADD3 R2, P0, R6, R3, RZ ;  /* 0x0000000306027210 */ /* 0x000fe20007f1e0ff */
[----:B---3--:R0:W-:Y:S04]  /*0310*/  STS [R5], R10 ;  /* 0x0000000a05007388 */ /* 0x0081e80000000800 */
[----:B------:R-:W-:Y:S01]  /*0320*/  IMAD.X R6, RZ, RZ, R7, P0 ;  /* 0x000000ffff067224 */ /* 0x000fe200000e0607 */
[----:B------:R-:W-:Y:S01]  /*0330*/  BAR.SYNC.DEFER_BLOCKING 0x0 ;  /* 0x0000000000007b1d */ /* 0x000fe20000010000 */
[----:B------:R-:W-:-:S04]  /*0340*/  ISETP.GE.U32.AND P0, PT, R2, 0x4, PT ;  /* 0x000000040200780c */ /* 0x000fc80003f06070 */
[----:B------:R-:W-:-:S04]  /*0350*/  ISETP.GE.U32.AND.EX P0, PT, R6, RZ, PT, P0 ;  /* 0x000000ff0600720c */ /* 0x000fc80003f06100 */
[----:B------:R-:W-:-:S13]  /*0360*/  ISETP.GT.OR P0, PT, R11, 0x3f, !P0 ;  /* 0x0000003f0b00780c */ /* 0x000fda0004704670 */
[----:B0-----:R-:W-:Y:S05]  /*0370*/  @P0 BRA `(.L_x_0) ;  /* 0x0000000000400947 */ /* 0x001fea0003800000 */
[----:B------:R-:W-:Y:S01]  /*0380*/  MOV R2, 0x0 ;  /* 0x0000000000027802 */ /* 0x000fe20000000f00 */
[----:B------:R-:W-:Y:S01]  /*0390*/  ULDC.64 UR8, c[0x4][0x18] ;  /* 0x0100060000087ab9 */ /* 0x000fe20000000a00 */
[----:B------:R-:W-:Y:S01]  /*03a0*/  ULDC.64 UR10, c[0x4][0x8] ;  /* 0x01000200000a7ab9 */ /* 0x000fe20000000a00 */
[----:B------:R-:W-:Y:S02]  /*03b0*/  IMAD.U32 R4, RZ, RZ, UR8 ;  /* 0x00000008ff047e24 */ /* 0x000fe4000f8e00ff */
[----:B------:R-:W-:Y:S01]  /*03c0*/  IMAD.U32 R5, RZ, RZ, UR9 ;  /* 0x00000009ff057e24 */ /* 0x000fe2000f8e00ff */
[----:B------:R-:W0:Y:S01]  /*03d0*/  LDC.64 R2, c[0x4][R2] ;  /* 0x0100000002027b82 */ /* 0x000e220000000a00 */
[----:B------:R-:W-:Y:S01]  /*03e0*/  ULDC.64 UR8, c[0x4][0x10] ;  /* 0x0100040000087ab9 */ /* 0x000fe20000000a00 */
[----:B------:R-:W-:Y:S02]  /*03f0*/  IMAD.U32 R10, RZ, RZ, UR10 ;  /* 0x0000000aff0a7e24 */ /* 0x000fe4000f8e00ff */
[----:B------:R-:W-:-:S02]  /*0400*/  IMAD.U32 R6, RZ, RZ, UR8 ;  /* 0x00000008ff067e24 */ /* 0x000fc4000f8e00ff */
[----:B------:R-:W-:Y:S02]  /*0410*/  IMAD.U32 R7, RZ, RZ, UR9 ;  /* 0x00000009ff077e24 */ /* 0x000fe4000f8e00ff */
[----:B------:R-:W-:Y:S02]  /*0420*/  IMAD.U32 R11, RZ, RZ, UR11 ;  /* 0x0000000bff0b7e24 */ /* 0x000fe4000f8e00ff */
[----:B------:R-:W-:Y:S02]  /*0430*/  IMAD.MOV.U32 R8, RZ, RZ, 0x26 ;  /* 0x00000026ff087424 */ /* 0x000fe400078e00ff */
[----:B------:R-:W-:Y:S02]  /*0440*/  IMAD.MOV.U32 R12, RZ, RZ, 0x1 ;  /* 0x00000001ff0c7424 */ /* 0x000fe400078e00ff */
[----:B------:R-:W-:-:S07]  /*0450*/  IMAD.MOV.U32 R13, RZ, RZ, RZ ;  /* 0x000000ffff0d7224 */ /* 0x000fce00078e00ff */
[----:B------:R-:W-:-:S07]  /*0460*/  LEPC R20, `(.L_x_0) ;  /* 0x000000001014794e */ /* 0x000fce0000000000 */
[----:B0----5:R-:W-:Y:S05]  /*0470*/  CALL.ABS.NOINC R2 ;  /* 0x0000000002007343 */ /* 0x021fea0003c00000 */
.L_x_0:
[----:B------:R-:W-:Y:S01]  /*0480*/  LOP3.LUT R2, R0, 0x7f, RZ, 0xc0, !PT ;  /* 0x0000007f00027812 */ /* 0x000fe200078ec0ff */
[----:B------:R-:W-:Y:S01]  /*0490*/  IMAD.MOV.U32 R7, RZ, RZ, RZ ;  /* 0x000000ffff077224 */ /* 0x000fe200078e00ff */
[----:B------:R-:W-:Y:S02]  /*04a0*/  LOP3.LUT R9, R9, 0x3, R0, 0xf8, !PT ;  /* 0x0000000309097812 */ /* 0x000fe400078ef800 */
[----:B-----5:R-:W-:Y:S01]  /*04b0*/  SHF.R.U32.HI R5, RZ, 0x1d, R15 ;  /* 0x0000001dff057819 */ /* 0x020fe2000001160f */
[----:B------:R-:W-:Y:S01]  /*04c0*/  IMAD.IADD R2, R17, 0x1, R2 ;  /* 0x0000000111027824 */ /* 0x000fe200078e0202 */
[----:B------:R-:W-:Y:S01]  /*04d0*/  ISETP.GE.AND P0, PT, R9, 0x4, PT ;  /* 0x000000040900780c */ /* 0x000fe20003f06270 */
[----:B------:R-:W-:Y:S01]  /*04e0*/  IMAD R11, R16, 0x4, R9 ;  /* 0x00000004100b7824 */ /* 0x000fe200078e0209 */
[----:B------:R-:W-:Y:S02]  /*04f0*/  LOP3.LUT R5, R5, 0x4, RZ, 0xc0, !PT ;  /* 0x0000000405057812 */ /* 0x000fe400078ec0ff */
[----:B------:R-:W-:-:S02]  /*0500*/  LEA R6, R2, UR4, 0x2 ;  /* 0x0000000402067c11 */ /* 0x000fc4000f8e10ff */
[----:B------:R-:W0:Y:S01]  /*0510*/  LDC.64 R2, c[0x0][0x228] ;  /* 0x00008a00ff027b82 */ /* 0x000e220000000a00 */
[----:B------:R-:W-:Y:S02]  /*0520*/  ISETP.LT.AND P0, PT, R16, 0x40, !P0 ;  /* 0x000000401000780c */ /* 0x000fe40004701270 */
[----:B------:R-:W-:Y:S01]  /*0530*/  IADD3 R0, P1, R14, R5, RZ ;  /* 0x000000050e007210 */ /* 0x000fe20007f3e0ff */
[----:B------:R-:W1:Y:S01]  /*0540*/  LDS R6, [R6] ;  /* 0x0000000006067984 */ /* 0x000e620000000800 */
[----:B------:R-:W-:Y:S05]  /*0550*/  WARPSYNC.ALL ;  /* 0x0000000000007948 */ /* 0x000fea0003800000 */
[----:B------:R-:W-:Y:S01]  /*0560*/  BAR.SYNC.DEFER_BLOCKING 0x0 ;  /* 0x0000000000007b1d */ /* 0x000fe20000010000 */
[----:B------:R-:W-:-:S05]  /*0570*/  IMAD.X R15, RZ, RZ, R15, P1 ;  /* 0x000000ffff0f7224 */ /* 0x000fca00008e060f */
[----:B------:R-:W-:Y:S01]  /*0580*/  ULDC.64 UR8, c[0x0][0x218] ;  /* 0x0000860000087ab9 */ /* 0x000fe20000000a00 */
[----:B------:R-:W-:Y:S01]  /*0590*/  BSSY B0, `(.L_x_1) ;  /* 0x0000006000007945 */ /* 0x000fe20003800000 */
[----:B------:R-:W-:-:S04]  /*05a0*/  LEA R4, P1, R0, UR8, 0x4 ;  /* 0x0000000800047c11 */ /* 0x000fc8000f8220ff */
[----:B------:R-:W-:Y:S01]  /*05b0*/  LEA.HI.X R5, R0, UR9, R15, 0x4, P1 ;  /* 0x0000000900057c11 */ /* 0x000fe200088f240f */
[----:B------:R-:W-:Y:S08]  /*05c0*/  @!P0 BRA `(.L_x_2) ;  /* 0x0000000000088947 */ /* 0x000ff00003800000 */
[----:B------:R-:W-:-:S05]  /*05d0*/  IMAD.WIDE R4, R9, 0x4, R4 ;  /* 0x0000000409047825 */ /* 0x000fca00078e0204 */
[----:B------:R2:W5:Y:S02]  /*05e0*/  LDG.E R7, desc[UR6][R4.64] ;  /* 0x0000000604077981 */ /* 0x000564000c1e1900 */
.L_x_2:
[----:B------:R-:W-:Y:S05]  /*05f0*/  BSYNC B0 ;  /* 0x0000000000007941 */ /* 0x000fea0003800000 */
.L_x_1:
[----:B-1---5:R-:W-:Y:S01]  /*0600*/  FADD R6, -R6, R7 ;  /* 0x0000000706067221 */ /* 0x022fe20000000100 */
[----:B0-----:R-:W-:-:S04]  /*0610*/  IMAD.WIDE R2, R11, 0x4, R2 ;  /* 0x000000040b027825 */ /* 0x001fc800078e0202 */
[----:B--2---:R-:W-:Y:S01]  /*0620*/  FADD R5, R6, R6 ;  /* 0x0000000606057221 */ /* 0x004fe20000000000 */
[----:B------:R-:W-:Y:S06]  /*0630*/  @!P0 EXIT ;  /* 0x000000000000894d */ /* 0x000fec0003800000 */
[----:B------:R-:W-:Y:S01]  /*0640*/  STG.E desc[UR6][R2.64], R5 ;  /* 0x0000000502007986 */ /* 0x000fe2000c101906 */
[----:B------:R-:W-:Y:S05]  /*0650*/  EXIT ;  /* 0x000000000000794d */ /* 0x000fea0003800000 */
.L_x_3:
[----:B------:R-:W-:-:S00]  /*0660*/  BRA `(.L_x_3) ;  /* 0xfffffffc00fc7947 */ /* 0x000fc0000383ffff */
[----:B------:R-:W-:-:S00]  /*0670*/  NOP ;  /* 0x0000000000007918 */ /* 0x000fc00000000000 */
        /* <DEDUP_REMOVED lines=8> */
.L_x_4:


//--------------------- .nv.global.init           --------------------------
	.section	.nv.global.init,"aw",@progbits
.nv.global.init:
	.type		assertFunc_0,@object
	.size		assertFunc_0,(assertMessage_0 - assertFunc_0)
assertFunc_0:
        /*0000*/ 	.byte	0x75, 0x6e, 0x6b, 0x6e, 0x6f, 0x77, 0x6e, 0x00
	.type		assertMessage_0,@object
	.size		assertMessage_0,(assertFile_0 - assertMessage_0)
assertMessage_0:
        /*0008*/ 	.byte	0x69, 0x6e, 0x64, 0x65, 0x78, 0x20, 0x6f, 0x75, 0x74, 0x20, 0x6f, 0x66, 0x20, 0x62, 0x6f, 0x75
        /*0018*/ 	.byte	0x6e, 0x64, 0x73, 0x3a, 0x20, 0x30, 0x20, 0x3c, 0x3d, 0x20, 0x74, 0x6d, 0x70, 0x34, 0x20, 0x3c
        /*0028*/ 	.byte	0x20, 0x34, 0x00
	.type		assertFile_0,@object
	.size		assertFile_0,(.L_1 - assertFile_0)
assertFile_0:
        /*002b*/ 	.byte	0x69, 0x6e, 0x64, 0x75, 0x63, 0x74, 0x6f, 0x72, 0x5f, 0x63, 0x61, 0x63, 0x68, 0x65, 0x2f, 0x77
        /*003b*/ 	.byte	0x72, 0x2f, 0x63, 0x77, 0x72, 0x36, 0x77, 0x6b, 0x62, 0x7a, 0x61, 0x6b, 0x37, 0x6a, 0x79, 0x76
        /*004b*/ 	.byte	0x63, 0x6f, 0x64, 0x62, 0x66, 0x73, 0x37, 0x61, 0x75, 0x69, 0x79, 0x79, 0x72, 0x63, 0x73, 0x33
        /*005b*/ 	.byte	0x6f, 0x64, 0x67, 0x6e, 0x36, 0x73, 0x6e, 0x75, 0x78, 0x77, 0x6d, 0x73, 0x7a, 0x6b, 0x33, 0x73
        /*006b*/ 	.byte	0x76, 0x6b, 0x33, 0x35, 0x6f, 0x79, 0x2e, 0x70, 0x79, 0x00
.L_1:


//--------------------- .nv.shared.triton_poi_fused_clone_mul_pow_sub_4 --------------------------
	.section	.nv.shared.triton_poi_fused_clone_mul_pow_sub_4,"aw",@nobits
	.sectionflags	@""
	.align	16
	.zero		1024


//--------------------- .nv.constant0.triton_poi_fused_clone_mul_pow_sub_4 --------------------------
	.section	.nv.constant0.triton_poi_fused_clone_mul_pow_sub_4,"a",@progbits
	.sectionflags	@""
	.align	4
.nv.constant0.triton_poi_fused_clone_mul_pow_sub_4:
	.zero		568


//--------------------- SYMBOLS --------------------------

	.type		__assertfail,@function
